//
// Generated by NVIDIA NVVM Compiler
//
// Compiler Build ID: CL-36424714
// Cuda compilation tools, release 13.0, V13.0.88
// Based on NVVM 20.0.0
//

.version 9.0
.target sm_100
.address_size 64

	// .globl	_Z13sum_reduction9CUDAArrayIiES0_i
.extern .func  (.param .b32 func_retval0) vprintf
(
	.param .b64 vprintf_param_0,
	.param .b64 vprintf_param_1
)
;
// _ZZ13sum_reduction9CUDAArrayIiES0_iE11partial_sum has been demoted
.global .align 1 .b8 $str[19] = {115, 116, 111, 112, 112, 101, 100, 32, 116, 104, 114, 101, 97, 100, 32, 37, 100, 10};
.global .align 1 .b8 $str$1[51] = {88, 58, 32, 37, 100, 44, 32, 89, 58, 32, 37, 100, 44, 32, 111, 114, 105, 103, 105, 110, 88, 58, 32, 37, 100, 44, 32, 111, 114, 105, 103, 105, 110, 89, 58, 32, 37, 100, 44, 32, 114, 97, 100, 105, 105, 58, 32, 37, 100, 10};
.global .align 1 .b8 $str$2[62] = {73, 78, 84, 69, 82, 83, 69, 67, 84, 58, 32, 88, 58, 32, 37, 100, 44, 32, 89, 58, 32, 37, 100, 44, 32, 111, 114, 105, 103, 105, 110, 88, 58, 32, 37, 100, 44, 32, 111, 114, 105, 103, 105, 110, 89, 58, 32, 37, 100, 44, 32, 114, 97, 100, 105, 105, 58, 32, 37, 100, 10};

.visible .entry _Z13sum_reduction9CUDAArrayIiES0_i(
	.param .align 8 .b8 _Z13sum_reduction9CUDAArrayIiES0_i_param_0[24],
	.param .align 8 .b8 _Z13sum_reduction9CUDAArrayIiES0_i_param_1[24],
	.param .u32 _Z13sum_reduction9CUDAArrayIiES0_i_param_2
)
{
	.local .align 8 .b8 	__local_depot0[8];
	.reg .b64 	%SP;
	.reg .b64 	%SPL;
	.reg .pred 	%p<7>;
	.reg .b32 	%r<44>;
	.reg .b64 	%rd<17>;
	// demoted variable
	.shared .align 4 .b8 _ZZ13sum_reduction9CUDAArrayIiES0_iE11partial_sum[4096];
	mov.u64 	%SPL, __local_depot0;
	cvta.local.u64 	%SP, %SPL;
	ld.param.u64 	%rd2, [_Z13sum_reduction9CUDAArrayIiES0_i_param_0];
	ld.param.u64 	%rd1, [_Z13sum_reduction9CUDAArrayIiES0_i_param_1];
	ld.param.u32 	%r9, [_Z13sum_reduction9CUDAArrayIiES0_i_param_2];
	mov.u32 	%r1, %ctaid.x;
	mov.u32 	%r43, %ntid.x;
	mul.lo.s32 	%r3, %r1, %r43;
	mov.u32 	%r4, %tid.x;
	add.s32 	%r5, %r3, %r4;
	setp.lt.s32 	%p1, %r5, %r9;
	@%p1 bra 	$L__BB0_2;
	add.u64 	%rd5, %SP, 0;
	add.u64 	%rd6, %SPL, 0;
	st.local.u32 	[%rd6], %r5;
	mov.u64 	%rd7, $str;
	cvta.global.u64 	%rd8, %rd7;
	{ // callseq 0, 0
	.param .b64 param0;
	st.param.b64 	[param0], %rd8;
	.param .b64 param1;
	st.param.b64 	[param1], %rd5;
	.param .b32 retval0;
	call.uni (retval0), 
	vprintf, 
	(
	param0, 
	param1
	);
	ld.param.b32 	%r10, [retval0];
	} // callseq 0
	bra.uni 	$L__BB0_9;
$L__BB0_2:
	cvta.to.global.u64 	%rd9, %rd2;
	add.s32 	%r12, %r5, %r3;
	mul.wide.s32 	%rd10, %r12, 4;
	add.s64 	%rd11, %rd9, %rd10;
	ld.global.u32 	%r13, [%rd11];
	add.s32 	%r14, %r12, %r43;
	mul.wide.u32 	%rd12, %r14, 4;
	add.s64 	%rd13, %rd9, %rd12;
	ld.global.u32 	%r15, [%rd13];
	add.s32 	%r16, %r15, %r13;
	shl.b32 	%r17, %r4, 2;
	mov.u32 	%r18, _ZZ13sum_reduction9CUDAArrayIiES0_iE11partial_sum;
	add.s32 	%r6, %r18, %r17;
	st.shared.u32 	[%r6], %r16;
	bar.sync 	0;
	setp.lt.u32 	%p2, %r43, 66;
	@%p2 bra 	$L__BB0_6;
$L__BB0_3:
	shr.u32 	%r8, %r43, 1;
	setp.ge.u32 	%p3, %r4, %r8;
	@%p3 bra 	$L__BB0_5;
	shl.b32 	%r19, %r8, 2;
	add.s32 	%r20, %r6, %r19;
	ld.shared.u32 	%r21, [%r20];
	ld.shared.u32 	%r22, [%r6];
	add.s32 	%r23, %r22, %r21;
	st.shared.u32 	[%r6], %r23;
$L__BB0_5:
	bar.sync 	0;
	setp.gt.u32 	%p4, %r43, 131;
	mov.u32 	%r43, %r8;
	@%p4 bra 	$L__BB0_3;
$L__BB0_6:
	setp.gt.u32 	%p5, %r4, 31;
	@%p5 bra 	$L__BB0_9;
	ld.shared.u32 	%r24, [%r6+128];
	ld.shared.u32 	%r25, [%r6];
	add.s32 	%r26, %r25, %r24;
	st.shared.u32 	[%r6], %r26;
	bar.warp.sync 	-1;
	ld.shared.u32 	%r27, [%r6+64];
	ld.shared.u32 	%r28, [%r6];
	add.s32 	%r29, %r28, %r27;
	st.shared.u32 	[%r6], %r29;
	bar.warp.sync 	-1;
	ld.shared.u32 	%r30, [%r6+32];
	ld.shared.u32 	%r31, [%r6];
	add.s32 	%r32, %r31, %r30;
	st.shared.u32 	[%r6], %r32;
	bar.warp.sync 	-1;
	ld.shared.u32 	%r33, [%r6+16];
	ld.shared.u32 	%r34, [%r6];
	add.s32 	%r35, %r34, %r33;
	st.shared.u32 	[%r6], %r35;
	bar.warp.sync 	-1;
	ld.shared.u32 	%r36, [%r6+8];
	ld.shared.u32 	%r37, [%r6];
	add.s32 	%r38, %r37, %r36;
	st.shared.u32 	[%r6], %r38;
	bar.warp.sync 	-1;
	ld.shared.u32 	%r39, [%r6+4];
	ld.shared.u32 	%r40, [%r6];
	add.s32 	%r41, %r40, %r39;
	st.shared.u32 	[%r6], %r41;
	setp.ne.s32 	%p6, %r4, 0;
	@%p6 bra 	$L__BB0_9;
	ld.shared.u32 	%r42, [_ZZ13sum_reduction9CUDAArrayIiES0_iE11partial_sum];
	cvta.to.global.u64 	%rd14, %rd1;
	mul.wide.u32 	%rd15, %r1, 4;
	add.s64 	%rd16, %rd14, %rd15;
	st.global.u32 	[%rd16], %r42;
$L__BB0_9:
	ret;

}
	// .globl	_Z17calculateCoverage9CUDAArrayIiES0_S0_S0_S0_iiS0_
.visible .entry _Z17calculateCoverage9CUDAArrayIiES0_S0_S0_S0_iiS0_(
	.param .align 8 .b8 _Z17calculateCoverage9CUDAArrayIiES0_S0_S0_S0_iiS0__param_0[24],
	.param .align 8 .b8 _Z17calculateCoverage9CUDAArrayIiES0_S0_S0_S0_iiS0__param_1[24],
	.param .align 8 .b8 _Z17calculateCoverage9CUDAArrayIiES0_S0_S0_S0_iiS0__param_2[24],
	.param .align 8 .b8 _Z17calculateCoverage9CUDAArrayIiES0_S0_S0_S0_iiS0__param_3[24],
	.param .align 8 .b8 _Z17calculateCoverage9CUDAArrayIiES0_S0_S0_S0_iiS0__param_4[24],
	.param .u32 _Z17calculateCoverage9CUDAArrayIiES0_S0_S0_S0_iiS0__param_5,
	.param .u32 _Z17calculateCoverage9CUDAArrayIiES0_S0_S0_S0_iiS0__param_6,
	.param .align 8 .b8 _Z17calculateCoverage9CUDAArrayIiES0_S0_S0_S0_iiS0__param_7[24]
)
{
	.local .align 8 .b8 	__local_depot1[24];
	.reg .b64 	%SP;
	.reg .b64 	%SPL;
	.reg .pred 	%p<5>;
	.reg .b32 	%r<32>;
	.reg .b64 	%rd<30>;

	mov.u64 	%SPL, __local_depot1;
	cvta.local.u64 	%SP, %SPL;
	ld.param.u64 	%rd12, [_Z17calculateCoverage9CUDAArrayIiES0_S0_S0_S0_iiS0__param_7];
	ld.param.u64 	%rd2, [_Z17calculateCoverage9CUDAArrayIiES0_S0_S0_S0_iiS0__param_0];
	ld.param.u64 	%rd3, [_Z17calculateCoverage9CUDAArrayIiES0_S0_S0_S0_iiS0__param_0+16];
	ld.param.u64 	%rd4, [_Z17calculateCoverage9CUDAArrayIiES0_S0_S0_S0_iiS0__param_1];
	ld.param.u64 	%rd5, [_Z17calculateCoverage9CUDAArrayIiES0_S0_S0_S0_iiS0__param_2];
	ld.param.u32 	%r11, [_Z17calculateCoverage9CUDAArrayIiES0_S0_S0_S0_iiS0__param_5];
	ld.param.u32 	%r12, [_Z17calculateCoverage9CUDAArrayIiES0_S0_S0_S0_iiS0__param_6];
	add.u64 	%rd15, %SP, 0;
	add.u64 	%rd1, %SPL, 0;
	mov.u32 	%r13, %ctaid.x;
	mov.u32 	%r14, %ntid.x;
	mov.u32 	%r15, %tid.x;
	mad.lo.s32 	%r1, %r13, %r14, %r15;
	mul.lo.s32 	%r16, %r12, %r11;
	setp.ge.s32 	%p1, %r1, %r16;
	@%p1 bra 	$L__BB1_6;
	cvta.to.global.u64 	%rd16, %rd12;
	div.s32 	%r3, %r1, %r11;
	mul.lo.s32 	%r17, %r3, %r11;
	sub.s32 	%r2, %r1, %r17;
	mul.wide.s32 	%rd17, %r1, 4;
	add.s64 	%rd6, %rd16, %rd17;
	mov.b32 	%r18, 0;
	st.global.u32 	[%rd6], %r18;
	setp.eq.s64 	%p2, %rd3, 0;
	@%p2 bra 	$L__BB1_6;
	cvta.to.global.u64 	%rd7, %rd5;
	cvta.to.global.u64 	%rd8, %rd4;
	cvta.to.global.u64 	%rd9, %rd2;
	mov.b64 	%rd29, 0;
	bra.uni 	$L__BB1_4;
$L__BB1_3:
	add.s64 	%rd29, %rd29, 1;
	setp.eq.s64 	%p4, %rd29, %rd3;
	@%p4 bra 	$L__BB1_6;
$L__BB1_4:
	shl.b64 	%rd19, %rd29, 2;
	add.s64 	%rd20, %rd8, %rd19;
	ld.global.u32 	%r19, [%rd20];
	add.s64 	%rd21, %rd7, %rd19;
	ld.global.u32 	%r20, [%rd21];
	add.s64 	%rd22, %rd9, %rd19;
	ld.global.u32 	%r21, [%rd22];
	st.local.v2.u32 	[%rd1], {%r2, %r3};
	st.local.v2.u32 	[%rd1+8], {%r19, %r20};
	st.local.u32 	[%rd1+16], %r21;
	mov.u64 	%rd23, $str$1;
	cvta.global.u64 	%rd24, %rd23;
	{ // callseq 1, 0
	.param .b64 param0;
	st.param.b64 	[param0], %rd24;
	.param .b64 param1;
	st.param.b64 	[param1], %rd15;
	.param .b32 retval0;
	call.uni (retval0), 
	vprintf, 
	(
	param0, 
	param1
	);
	ld.param.b32 	%r22, [retval0];
	} // callseq 1
	ld.global.u32 	%r8, [%rd20];
	sub.s32 	%r24, %r2, %r8;
	ld.global.u32 	%r9, [%rd21];
	sub.s32 	%r25, %r3, %r9;
	mul.lo.s32 	%r26, %r24, %r24;
	mad.lo.s32 	%r27, %r25, %r25, %r26;
	ld.global.u32 	%r10, [%rd22];
	mul.lo.s32 	%r28, %r10, %r10;
	setp.gt.u32 	%p3, %r27, %r28;
	@%p3 bra 	$L__BB1_3;
	st.local.v2.u32 	[%rd1], {%r2, %r3};
	st.local.v2.u32 	[%rd1+8], {%r8, %r9};
	st.local.u32 	[%rd1+16], %r10;
	mov.u64 	%rd26, $str$2;
	cvta.global.u64 	%rd27, %rd26;
	{ // callseq 2, 0
	.param .b64 param0;
	st.param.b64 	[param0], %rd27;
	.param .b64 param1;
	st.param.b64 	[param1], %rd15;
	.param .b32 retval0;
	call.uni (retval0), 
	vprintf, 
	(
	param0, 
	param1
	);
	ld.param.b32 	%r29, [retval0];
	} // callseq 2
	mov.b32 	%r31, 1;
	st.global.u32 	[%rd6], %r31;
$L__BB1_6:
	ret;

}


// ===== COMPILED SASS (sm_100) =====

	.target	sm_100

	.elftype	@"ET_EXEC"


//--------------------- .note.nv.tkinfo           --------------------------
	.section	.note.nv.tkinfo,"",@"SHT_NOTE"
	.sectionflags	@"SHF_NOTE_NV_TKINFO"
	.tkinfo
        /*0018*/ 	.word	0x00000002
        /*0030*/ 	.string	""
        /*0030*/ 	.string	"ptxas"
        /*0030*/ 	.string	"Cuda compilation tools, release 13.0, V13.0.88"
        /*0030*/ 	.string	"Build cuda_13.0.r13.0/compiler.36424714_0"
        /*0030*/ 	.string	"-arch sm_100 -m 64 "



//--------------------- .note.nv.cuinfo           --------------------------
	.section	.note.nv.cuinfo,"",@"SHT_NOTE"
	.sectionflags	@"SHF_NOTE_NV_CUINFO"
        /*0018*/ 	.short	0x0002
        /*001a*/ 	.short	0x0064
        /*001c*/ 	.short	0x0082
	.zero		2


//--------------------- .nv.info                  --------------------------
	.section	.nv.info,"",@"SHT_CUDA_INFO"
	.align	4


	//----- nvinfo : EIATTR_REGCOUNT
	.align		4
        /*0000*/ 	.byte	0x04, 0x2f
        /*0002*/ 	.short	(.L_4 - .L_3)
	.align		4
.L_3:
        /*0004*/ 	.word	index@(_Z13sum_reduction9CUDAArrayIiES0_i)
        /*0008*/ 	.word	0x00000018


	//----- nvinfo : EIATTR_FRAME_SIZE
	.align		4
.L_4:
        /*000c*/ 	.byte	0x04, 0x11
        /*000e*/ 	.short	(.L_6 - .L_5)
	.align		4
.L_5:
        /*0010*/ 	.word	index@(_Z13sum_reduction9CUDAArrayIiES0_i)
        /*0014*/ 	.word	0x00000008


	//----- nvinfo : EIATTR_REGCOUNT
	.align		4
.L_6:
        /*0018*/ 	.byte	0x04, 0x2f
        /*001a*/ 	.short	(.L_8 - .L_7)
	.align		4
.L_7:
        /*001c*/ 	.word	index@(_Z17calculateCoverage9CUDAArrayIiES0_S0_S0_S0_iiS0_)
        /*0020*/ 	.word	0x00000022


	//----- nvinfo : EIATTR_FRAME_SIZE
	.align		4
.L_8:
        /*0024*/ 	.byte	0x04, 0x11
        /*0026*/ 	.short	(.L_10 - .L_9)
	.align		4
.L_9:
        /*0028*/ 	.word	index@(_Z17calculateCoverage9CUDAArrayIiES0_S0_S0_S0_iiS0_)
        /*002c*/ 	.word	0x00000018


	//----- nvinfo : EIATTR_MIN_STACK_SIZE
	.align		4
.L_10:
        /*0030*/ 	.byte	0x04, 0x12
        /*0032*/ 	.short	(.L_12 - .L_11)
	.align		4
.L_11:
        /*0034*/ 	.word	index@(_Z17calculateCoverage9CUDAArrayIiES0_S0_S0_S0_iiS0_)
        /*0038*/ 	.word	0x00000018


	//----- nvinfo : EIATTR_MIN_STACK_SIZE
	.align		4
.L_12:
        /*003c*/ 	.byte	0x04, 0x12
        /*003e*/ 	.short	(.L_14 - .L_13)
	.align		4
.L_13:
        /*0040*/ 	.word	index@(_Z13sum_reduction9CUDAArrayIiES0_i)
        /*0044*/ 	.word	0x00000008
.L_14:


//--------------------- .nv.compat                --------------------------
	.section	.nv.compat,"",@"SHT_CUDA_COMPAT_INFO"
	.align	4
        /*0000*/ 	.byte	0x02, 0x09, 0x00, 0x00, 0x02, 0x02, 0x01, 0x00, 0x02, 0x05, 0x05, 0x00, 0x03, 0x07, 0x01, 0x01
        /*0010*/ 	.byte	0x02, 0x03, 0x00, 0x00, 0x02, 0x06, 0x01, 0x00, 0x04, 0x0b, 0x08, 0x00, 0x09, 0x00, 0x00, 0x00
        /*0020*/ 	.byte	0x00, 0x00, 0x00, 0x00


//--------------------- .nv.info._Z17calculateCoverage9CUDAArrayIiES0_S0_S0_S0_iiS0_ --------------------------
	.section	.nv.info._Z17calculateCoverage9CUDAArrayIiES0_S0_S0_S0_iiS0_,"",@"SHT_CUDA_INFO"
	.sectionflags	@""
	.align	4


	//----- nvinfo : EIATTR_CUDA_API_VERSION
	.align		4
        /*0000*/ 	.byte	0x04, 0x37
        /*0002*/ 	.short	(.L_16 - .L_15)
.L_15:
        /*0004*/ 	.word	0x00000082


	//----- nvinfo : EIATTR_KPARAM_INFO
	.align		4
.L_16:
        /*0008*/ 	.byte	0x04, 0x17
        /*000a*/ 	.short	(.L_18 - .L_17)
.L_17:
        /*000c*/ 	.word	0x00000000
        /*0010*/ 	.short	0x0007
        /*0012*/ 	.short	0x0080
        /*0014*/ 	.byte	0x00, 0xf0, 0x61, 0x00


	//----- nvinfo : EIATTR_KPARAM_INFO
	.align		4
.L_18:
        /*0018*/ 	.byte	0x04, 0x17
        /*001a*/ 	.short	(.L_20 - .L_19)
.L_19:
        /*001c*/ 	.word	0x00000000
        /*0020*/ 	.short	0x0006
        /*0022*/ 	.short	0x007c
        /*0024*/ 	.byte	0x00, 0xf0, 0x11, 0x00


	//----- nvinfo : EIATTR_KPARAM_INFO
	.align		4
.L_20:
        /*0028*/ 	.byte	0x04, 0x17
        /*002a*/ 	.short	(.L_22 - .L_21)
.L_21:
        /*002c*/ 	.word	0x00000000
        /*0030*/ 	.short	0x0005
        /*0032*/ 	.short	0x0078
        /*0034*/ 	.byte	0x00, 0xf0, 0x11, 0x00


	//----- nvinfo : EIATTR_KPARAM_INFO
	.align		4
.L_22:
        /*0038*/ 	.byte	0x04, 0x17
        /*003a*/ 	.short	(.L_24 - .L_23)
.L_23:
        /*003c*/ 	.word	0x00000000
        /*0040*/ 	.short	0x0004
        /*0042*/ 	.short	0x0060
        /*0044*/ 	.byte	0x00, 0xf0, 0x61, 0x00


	//----- nvinfo : EIATTR_KPARAM_INFO
	.align		4
.L_24:
        /*0048*/ 	.byte	0x04, 0x17
        /*004a*/ 	.short	(.L_26 - .L_25)
.L_25:
        /*004c*/ 	.word	0x00000000
        /*0050*/ 	.short	0x0003
        /*0052*/ 	.short	0x0048
        /*0054*/ 	.byte	0x00, 0xf0, 0x61, 0x00


	//----- nvinfo : EIATTR_KPARAM_INFO
	.align		4
.L_26:
        /*0058*/ 	.byte	0x04, 0x17
        /*005a*/ 	.short	(.L_28 - .L_27)
.L_27:
        /*005c*/ 	.word	0x00000000
        /*0060*/ 	.short	0x0002
        /*0062*/ 	.short	0x0030
        /*0064*/ 	.byte	0x00, 0xf0, 0x61, 0x00


	//----- nvinfo : EIATTR_KPARAM_INFO
	.align		4
.L_28:
        /*0068*/ 	.byte	0x04, 0x17
        /*006a*/ 	.short	(.L_30 - .L_29)
.L_29:
        /*006c*/ 	.word	0x00000000
        /*0070*/ 	.short	0x0001
        /*0072*/ 	.short	0x0018
        /*0074*/ 	.byte	0x00, 0xf0, 0x61, 0x00


	//----- nvinfo : EIATTR_KPARAM_INFO
	.align		4
.L_30:
        /*0078*/ 	.byte	0x04, 0x17
        /*007a*/ 	.short	(.L_32 - .L_31)
.L_31:
        /*007c*/ 	.word	0x00000000
        /*0080*/ 	.short	0x0000
        /*0082*/ 	.short	0x0000
        /*0084*/ 	.byte	0x00, 0xf0, 0x61, 0x00


	//----- nvinfo : EIATTR_SPARSE_MMA_MASK
	.align		4
.L_32:
        /*0088*/ 	.byte	0x03, 0x50
        /*008a*/ 	.short	0x0000


	//----- nvinfo : EIATTR_MAXREG_COUNT
	.align		4
        /*008c*/ 	.byte	0x03, 0x1b
        /*008e*/ 	.short	0x00ff


	//----- nvinfo : EIATTR_EXTERNS
	.align		4
        /*0090*/ 	.byte	0x04, 0x0f
        /*0092*/ 	.short	(.L_34 - .L_33)


	//   ....[0]....
	.align		4
.L_33:
        /*0094*/ 	.word	index@(vprintf)


	//----- nvinfo : EIATTR_MERCURY_ISA_VERSION
	.align		4
.L_34:
        /*0098*/ 	.byte	0x03, 0x5f
        /*009a*/ 	.short	0x0101


	//----- nvinfo : EIATTR_VRC_CTA_INIT_COUNT
	.align		4
        /*009c*/ 	.byte	0x02, 0x4a
	.zero		1
	.zero		1


	//----- nvinfo : EIATTR_SYSCALL_OFFSETS
	.align		4
        /*00a0*/ 	.byte	0x04, 0x46
        /*00a2*/ 	.short	(.L_36 - .L_35)


	//   ....[0]....
.L_35:
        /*00a4*/ 	.word	0x000004c0


	//   ....[1]....
        /*00a8*/ 	.word	0x00000690


	//----- nvinfo : EIATTR_EXIT_INSTR_OFFSETS
	.align		4
.L_36:
        /*00ac*/ 	.byte	0x04, 0x1c
        /*00ae*/ 	.short	(.L_38 - .L_37)


	//   ....[0]....
.L_37:
        /*00b0*/ 	.word	0x000000d0


	//   ....[1]....
        /*00b4*/ 	.word	0x00000290


	//   ....[2]....
        /*00b8*/ 	.word	0x000005b0


	//   ....[3]....
        /*00bc*/ 	.word	0x000006c0


	//----- nvinfo : EIATTR_CRS_STACK_SIZE
	.align		4
.L_38:
        /*00c0*/ 	.byte	0x04, 0x1e
        /*00c2*/ 	.short	(.L_40 - .L_39)
.L_39:
        /*00c4*/ 	.word	0x00000000


	//----- nvinfo : EIATTR_CBANK_PARAM_SIZE
	.align		4
.L_40:
        /*00c8*/ 	.byte	0x03, 0x19
        /*00ca*/ 	.short	0x0098


	//----- nvinfo : EIATTR_PARAM_CBANK
	.align		4
        /*00cc*/ 	.byte	0x04, 0x0a
        /*00ce*/ 	.short	(.L_42 - .L_41)
	.align		4
.L_41:
        /*00d0*/ 	.word	index@(.nv.constant0._Z17calculateCoverage9CUDAArrayIiES0_S0_S0_S0_iiS0_)
        /*00d4*/ 	.short	0x0380
        /*00d6*/ 	.short	0x0098


	//----- nvinfo : EIATTR_SW_WAR
	.align		4
.L_42:
        /*00d8*/ 	.byte	0x04, 0x36
        /*00da*/ 	.short	(.L_44 - .L_43)
.L_43:
        /*00dc*/ 	.word	0x00000008
.L_44:


//--------------------- .nv.info._Z13sum_reduction9CUDAArrayIiES0_i --------------------------
	.section	.nv.info._Z13sum_reduction9CUDAArrayIiES0_i,"",@"SHT_CUDA_INFO"
	.sectionflags	@""
	.align	4


	//----- nvinfo : EIATTR_CUDA_API_VERSION
	.align		4
        /*0000*/ 	.byte	0x04, 0x37
        /*0002*/ 	.short	(.L_46 - .L_45)
.L_45:
        /*0004*/ 	.word	0x00000082


	//----- nvinfo : EIATTR_KPARAM_INFO
	.align		4
.L_46:
        /*0008*/ 	.byte	0x04, 0x17
        /*000a*/ 	.short	(.L_48 - .L_47)
.L_47:
        /*000c*/ 	.word	0x00000000
        /*0010*/ 	.short	0x0002
        /*0012*/ 	.short	0x0030
        /*0014*/ 	.byte	0x00, 0xf0, 0x11, 0x00


	//----- nvinfo : EIATTR_KPARAM_INFO
	.align		4
.L_48:
        /*0018*/ 	.byte	0x04, 0x17
        /*001a*/ 	.short	(.L_50 - .L_49)
.L_49:
        /*001c*/ 	.word	0x00000000
        /*0020*/ 	.short	0x0001
        /*0022*/ 	.short	0x0018
        /*0024*/ 	.byte	0x00, 0xf0, 0x61, 0x00


	//----- nvinfo : EIATTR_KPARAM_INFO
	.align		4
.L_50:
        /*0028*/ 	.byte	0x04, 0x17
        /*002a*/ 	.short	(.L_52 - .L_51)
.L_51:
        /*002c*/ 	.word	0x00000000
        /*0030*/ 	.short	0x0000
        /*0032*/ 	.short	0x0000
        /*0034*/ 	.byte	0x00, 0xf0, 0x61, 0x00


	//----- nvinfo : EIATTR_SPARSE_MMA_MASK
	.align		4
.L_52:
        /*0038*/ 	.byte	0x03, 0x50
        /*003a*/ 	.short	0x0000


	//----- nvinfo : EIATTR_MAXREG_COUNT
	.align		4
        /*003c*/ 	.byte	0x03, 0x1b
        /*003e*/ 	.short	0x00ff


	//----- nvinfo : EIATTR_NUM_BARRIERS
	.align		4
        /*0040*/ 	.byte	0x02, 0x4c
        /*0042*/ 	.byte	0x01
	.zero		1


	//----- nvinfo : EIATTR_EXTERNS
	.align		4
        /*0044*/ 	.byte	0x04, 0x0f
        /*0046*/ 	.short	(.L_54 - .L_53)


	//   ....[0]....
	.align		4
.L_53:
        /*0048*/ 	.word	index@(vprintf)


	//----- nvinfo : EIATTR_MERCURY_ISA_VERSION
	.align		4
.L_54:
        /*004c*/ 	.byte	0x03, 0x5f
        /*004e*/ 	.short	0x0101


	//----- nvinfo : EIATTR_COOP_GROUP_MASK_REGIDS
	.align		4
        /*0050*/ 	.byte	0x04, 0x29
        /*0052*/ 	.short	(.L_56 - .L_55)


	//   ....[0]....
.L_55:
        /*0054*/ 	.word	0xffffffff


	//   ....[1]....
        /*0058*/ 	.word	0xffffffff


	//   ....[2]....
        /*005c*/ 	.word	0xffffffff


	//   ....[3]....
        /*0060*/ 	.word	0xffffffff


	//   ....[4]....
        /*0064*/ 	.word	0xffffffff


	//----- nvinfo : EIATTR_COOP_GROUP_INSTR_OFFSETS
	.align		4
.L_56:
        /*0068*/ 	.byte	0x04, 0x28
        /*006a*/ 	.short	(.L_58 - .L_57)


	//   ....[0]....
.L_57:
        /*006c*/ 	.word	0x000003c0


	//   ....[1]....
        /*0070*/ 	.word	0x00000410


	//   ....[2]....
        /*0074*/ 	.word	0x00000460


	//   ....[3]....
        /*0078*/ 	.word	0x000004b0


	//   ....[4]....
        /*007c*/ 	.word	0x00000500


	//----- nvinfo : EIATTR_VRC_CTA_INIT_COUNT
	.align		4
.L_58:
        /*0080*/ 	.byte	0x02, 0x4a
	.zero		1
	.zero		1


	//----- nvinfo : EIATTR_SYSCALL_OFFSETS
	.align		4
        /*0084*/ 	.byte	0x04, 0x46
        /*0086*/ 	.short	(.L_60 - .L_59)


	//   ....[0]....
.L_59:
        /*0088*/ 	.word	0x00000170


	//----- nvinfo : EIATTR_EXIT_INSTR_OFFSETS
	.align		4
.L_60:
        /*008c*/ 	.byte	0x04, 0x1c
        /*008e*/ 	.short	(.L_62 - .L_61)


	//   ....[0]....
.L_61:
        /*0090*/ 	.word	0x00000180


	//   ....[1]....
        /*0094*/ 	.word	0x00000360


	//   ....[2]....
        /*0098*/ 	.word	0x00000550


	//   ....[3]....
        /*009c*/ 	.word	0x000005d0


	//----- nvinfo : EIATTR_CRS_STACK_SIZE
	.align		4
.L_62:
        /*00a0*/ 	.byte	0x04, 0x1e
        /*00a2*/ 	.short	(.L_64 - .L_63)
.L_63:
        /*00a4*/ 	.word	0x00000000


	//----- nvinfo : EIATTR_CBANK_PARAM_SIZE
	.align		4
.L_64:
        /*00a8*/ 	.byte	0x03, 0x19
        /*00aa*/ 	.short	0x0034


	//----- nvinfo : EIATTR_PARAM_CBANK
	.align		4
        /*00ac*/ 	.byte	0x04, 0x0a
        /*00ae*/ 	.short	(.L_66 - .L_65)
	.align		4
.L_65:
        /*00b0*/ 	.word	index@(.nv.constant0._Z13sum_reduction9CUDAArrayIiES0_i)
        /*00b4*/ 	.short	0x0380
        /*00b6*/ 	.short	0x0034


	//----- nvinfo : EIATTR_SW_WAR
	.align		4
.L_66:
        /*00b8*/ 	.byte	0x04, 0x36
        /*00ba*/ 	.short	(.L_68 - .L_67)
.L_67:
        /*00bc*/ 	.word	0x00000008
.L_68:


//--------------------- .nv.callgraph             --------------------------
	.section	.nv.callgraph,"",@"SHT_CUDA_CALLGRAPH"
	.align	4
	.sectionentsize	8
	.align		4
        /*0000*/ 	.word	0x00000000
	.align		4
        /*0004*/ 	.word	0xffffffff
	.align		4
        /*0008*/ 	.word	index@(_Z17calculateCoverage9CUDAArrayIiES0_S0_S0_S0_iiS0_)
	.align		4
        /*000c*/ 	.word	index@(vprintf)
	.align		4
        /*0010*/ 	.word	index@(_Z13sum_reduction9CUDAArrayIiES0_i)
	.align		4
        /*0014*/ 	.word	index@(vprintf)
	.align		4
        /*0018*/ 	.word	0x00000000
	.align		4
        /*001c*/ 	.word	0xfffffffe
	.align		4
        /*0020*/ 	.word	0x00000000
	.align		4
        /*0024*/ 	.word	0xfffffffd
	.align		4
        /*0028*/ 	.word	0x00000000
	.align		4
        /*002c*/ 	.word	0xfffffffc


//--------------------- .nv.constant4             --------------------------
	.section	.nv.constant4,"a",@progbits
	.align	8
	.align		8
.nv.constant4:
        /*0000*/ 	.dword	vprintf
	.align		8
        /*0008*/ 	.dword	$str
	.align		8
        /*0010*/ 	.dword	$str$1
	.align		8
        /*0018*/ 	.dword	$str$2


//--------------------- .text._Z17calculateCoverage9CUDAArrayIiES0_S0_S0_S0_iiS0_ --------------------------
	.section	.text._Z17calculateCoverage9CUDAArrayIiES0_S0_S0_S0_iiS0_,"ax",@progbits
	.align	128
        .global         _Z17calculateCoverage9CUDAArrayIiES0_S0_S0_S0_iiS0_
        .type           _Z17calculateCoverage9CUDAArrayIiES0_S0_S0_S0_iiS0_,@function
        .size           _Z17calculateCoverage9CUDAArrayIiES0_S0_S0_S0_iiS0_,(.L_x_11 - _Z17calculateCoverage9CUDAArrayIiES0_S0_S0_S0_iiS0_)
        .other          _Z17calculateCoverage9CUDAArrayIiES0_S0_S0_S0_iiS0_,@"STO_CUDA_ENTRY STV_DEFAULT"
_Z17calculateCoverage9CUDAArrayIiES0_S0_S0_S0_iiS0_:
.text._Z17calculateCoverage9CUDAArrayIiES0_S0_S0_S0_iiS0_:
[----:B------:R-:W0:Y:S01]  /*0000*/  LDC R1, c[0x0][0x37c] ;  /* 0x0000df00ff017b82 */ /* 0x000e220000000800 */
[----:B------:R-:W1:Y:S01]  /*0010*/  S2R R2, SR_TID.X ;  /* 0x0000000000027919 */ /* 0x000e620000002100 */
[----:B------:R-:W2:Y:S06]  /*0020*/  LDCU UR5, c[0x0][0x2fc] ;  /* 0x00005f80ff0577ac */ /* 0x000eac0008000800 */
[----:B------:R-:W1:Y:S01]  /*0030*/  S2UR UR6, SR_CTAID.X ;  /* 0x00000000000679c3 */ /* 0x000e620000002500 */
[----:B0-----:R-:W-:Y:S01]  /*0040*/  VIADD R1, R1, 0xffffffe8 ;  /* 0xffffffe801017836 */ /* 0x001fe20000000000 */
[----:B------:R-:W0:Y:S06]  /*0050*/  LDCU UR4, c[0x0][0x2f8] ;  /* 0x00005f00ff0477ac */ /* 0x000e2c0008000800 */
[----:B------:R-:W3:Y:S08]  /*0060*/  LDC.64 R22, c[0x0][0x3f8] ;  /* 0x0000fe00ff167b82 */ /* 0x000ef00000000a00 */
[----:B------:R-:W1:Y:S01]  /*0070*/  LDC R3, c[0x0][0x360] ;  /* 0x0000d800ff037b82 */ /* 0x000e620000000800 */
[----:B0-----:R-:W-:Y:S01]  /*0080*/  IADD3 R24, P1, PT, R1, UR4, RZ ;  /* 0x0000000401187c10 */ /* 0x001fe2000ff3e0ff */
[----:B---3--:R-:W-:-:S02]  /*0090*/  IMAD R0, R23, R22, RZ ;  /* 0x0000001617007224 */ /* 0x008fc400078e02ff */
[----:B-1----:R-:W-:Y:S02]  /*00a0*/  IMAD R3, R3, UR6, R2 ;  /* 0x0000000603037c24 */ /* 0x002fe4000f8e0202 */
[----:B--2---:R-:W-:-:S03]  /*00b0*/  IMAD.X R2, RZ, RZ, UR5, P1 ;  /* 0x00000005ff027e24 */ /* 0x004fc600088e06ff */
[----:B------:R-:W-:-:S13]  /*00c0*/  ISETP.GE.AND P0, PT, R3, R0, PT ;  /* 0x000000000300720c */ /* 0x000fda0003f06270 */
[----:B------:R-:W-:Y:S05]  /*00d0*/  @P0 EXIT ;  /* 0x000000000000094d */ /* 0x000fea0003800000 */
[----:B------:R-:W-:Y:S01]  /*00e0*/  IABS R7, R22 ;  /* 0x0000001600077213 */ /* 0x000fe20000000000 */
[----:B------:R-:W0:Y:S01]  /*00f0*/  LDCU.64 UR4, c[0x0][0x390] ;  /* 0x00007200ff0477ac */ /* 0x000e220008000a00 */
[----:B------:R-:W1:Y:S01]  /*0100*/  LDC.64 R30, c[0x0][0x400] ;  /* 0x00010000ff1e7b82 */ /* 0x000e620000000a00 */
[----:B------:R-:W-:Y:S01]  /*0110*/  ISETP.NE.AND P3, PT, R22, RZ, PT ;  /* 0x000000ff1600720c */ /* 0x000fe20003f65270 */
[----:B------:R-:W2:Y:S01]  /*0120*/  I2F.RP R0, R7 ;  /* 0x0000000700007306 */ /* 0x000ea20000209400 */
[----:B------:R-:W3:Y:S07]  /*0130*/  LDCU.64 UR36, c[0x0][0x358] ;  /* 0x00006b00ff2477ac */ /* 0x000eee0008000a00 */
[----:B--2---:R-:W2:Y:S01]  /*0140*/  MUFU.RCP R0, R0 ;  /* 0x0000000000007308 */ /* 0x004ea20000001000 */
[----:B0-----:R-:W-:-:S04]  /*0150*/  ISETP.NE.U32.AND P0, PT, RZ, UR4, PT ;  /* 0x00000004ff007c0c */ /* 0x001fc8000bf05070 */
[----:B------:R-:W-:Y:S01]  /*0160*/  ISETP.NE.AND.EX P0, PT, RZ, UR5, PT, P0 ;  /* 0x00000005ff007c0c */ /* 0x000fe2000bf05300 */
[----:B-1----:R-:W-:-:S05]  /*0170*/  IMAD.WIDE R30, R3, 0x4, R30 ;  /* 0x00000004031e7825 */ /* 0x002fca00078e021e */
[----:B---3--:R0:W-:Y:S01]  /*0180*/  STG.E desc[UR36][R30.64], RZ ;  /* 0x000000ff1e007986 */ /* 0x0081e2000c101924 */
[----:B--2---:R-:W-:-:S04]  /*0190*/  VIADD R4, R0, 0xffffffe ;  /* 0x0ffffffe00047836 */ /* 0x004fc80000000000 */
[----:B------:R1:W2:Y:S02]  /*01a0*/  F2I.FTZ.U32.TRUNC.NTZ R5, R4 ;  /* 0x0000000400057305 */ /* 0x0002a4000021f000 */
[----:B-1----:R-:W-:Y:S02]  /*01b0*/  HFMA2 R4, -RZ, RZ, 0, 0 ;  /* 0x00000000ff047431 */ /* 0x002fe400000001ff */
[----:B--2---:R-:W-:-:S04]  /*01c0*/  IMAD.MOV R6, RZ, RZ, -R5 ;  /* 0x000000ffff067224 */ /* 0x004fc800078e0a05 */
[----:B------:R-:W-:Y:S01]  /*01d0*/  IMAD R9, R6, R7, RZ ;  /* 0x0000000706097224 */ /* 0x000fe200078e02ff */
[----:B------:R-:W-:-:S03]  /*01e0*/  IABS R6, R3 ;  /* 0x0000000300067213 */ /* 0x000fc60000000000 */
[----:B------:R-:W-:Y:S01]  /*01f0*/  IMAD.HI.U32 R5, R5, R9, R4 ;  /* 0x0000000905057227 */ /* 0x000fe200078e0004 */
[----:B------:R-:W-:-:S04]  /*0200*/  LOP3.LUT R4, R3, R22, RZ, 0x3c, !PT ;  /* 0x0000001603047212 */ /* 0x000fc800078e3cff */
[----:B------:R-:W-:Y:S01]  /*0210*/  ISETP.GE.AND P4, PT, R4, RZ, PT ;  /* 0x000000ff0400720c */ /* 0x000fe20003f86270 */
[----:B------:R-:W-:-:S04]  /*0220*/  IMAD.HI.U32 R23, R5, R6, RZ ;  /* 0x0000000605177227 */ /* 0x000fc800078e00ff */
[----:B------:R-:W-:-:S04]  /*0230*/  IMAD.MOV R0, RZ, RZ, -R23 ;  /* 0x000000ffff007224 */ /* 0x000fc800078e0a17 */
[----:B------:R-:W-:-:S05]  /*0240*/  IMAD R0, R7, R0, R6 ;  /* 0x0000000007007224 */ /* 0x000fca00078e0206 */
[----:B------:R-:W-:-:S13]  /*0250*/  ISETP.GT.U32.AND P1, PT, R7, R0, PT ;  /* 0x000000000700720c */ /* 0x000fda0003f24070 */
[----:B------:R-:W-:Y:S02]  /*0260*/  @!P1 IMAD.IADD R0, R0, 0x1, -R7 ;  /* 0x0000000100009824 */ /* 0x000fe400078e0a07 */
[----:B------:R-:W-:-:S03]  /*0270*/  @!P1 VIADD R23, R23, 0x1 ;  /* 0x0000000117179836 */ /* 0x000fc60000000000 */
[----:B------:R-:W-:Y:S01]  /*0280*/  ISETP.GE.U32.AND P2, PT, R0, R7, PT ;  /* 0x000000070000720c */ /* 0x000fe20003f46070 */
[----:B0-----:R-:W-:-:S12]  /*0290*/  @!P0 EXIT ;  /* 0x000000000000894d */ /* 0x001fd80003800000 */
[----:B------:R-:W-:Y:S01]  /*02a0*/  @P2 IADD3 R23, PT, PT, R23, 0x1, RZ ;  /* 0x0000000117172810 */ /* 0x000fe20007ffe0ff */
[----:B------:R-:W-:Y:S01]  /*02b0*/  BSSY.RECONVERGENT B6, `(.L_x_0) ;  /* 0x0000032000067945 */ /* 0x000fe20003800200 */
[----:B------:R-:W-:Y:S01]  /*02c0*/  IMAD.MOV.U32 R26, RZ, RZ, RZ ;  /* 0x000000ffff1a7224 */ /* 0x000fe200078e00ff */
[----:B------:R-:W-:Y:S01]  /*02d0*/  MOV R25, RZ ;  /* 0x000000ff00197202 */ /* 0x000fe20000000f00 */
[----:B------:R-:W0:Y:S01]  /*02e0*/  LDCU.64 UR44, c[0x0][0x390] ;  /* 0x00007200ff2c77ac */ /* 0x000e220008000a00 */
[----:B------:R-:W-:Y:S01]  /*02f0*/  @!P4 IMAD.MOV R23, RZ, RZ, -R23 ;  /* 0x000000ffff17c224 */ /* 0x000fe200078e0a17 */
[----:B------:R-:W-:Y:S01]  /*0300*/  @!P3 LOP3.LUT R23, RZ, R22, RZ, 0x33, !PT ;  /* 0x00000016ff17b212 */ /* 0x000fe200078e33ff */
[----:B------:R-:W1:Y:S04]  /*0310*/  LDCU.64 UR38, c[0x0][0x398] ;  /* 0x00007300ff2677ac */ /* 0x000e680008000a00 */
[----:B------:R-:W-:Y:S01]  /*0320*/  IMAD.MOV R0, RZ, RZ, -R23 ;  /* 0x000000ffff007224 */ /* 0x000fe200078e0a17 */
[----:B------:R-:W2:Y:S03]  /*0330*/  LDCU.64 UR40, c[0x0][0x3b0] ;  /* 0x00007600ff2877ac */ /* 0x000ea60008000a00 */
[----:B------:R-:W-:Y:S01]  /*0340*/  IMAD R22, R22, R0, R3 ;  /* 0x0000000016167224 */ /* 0x000fe200078e0203 */
[----:B------:R-:W3:Y:S06]  /*0350*/  LDCU.64 UR42, c[0x0][0x380] ;  /* 0x00007000ff2a77ac */ /* 0x000eec0008000a00 */
.L_x_3:
[C---:B------:R-:W-:Y:S01]  /*0360*/  IMAD.SHL.U32 R16, R26.reuse, 0x4, RZ ;  /* 0x000000041a107824 */ /* 0x040fe200078e00ff */
[----:B------:R-:W-:Y:S01]  /*0370*/  SHF.L.U64.HI R0, R26, 0x2, R25 ;  /* 0x000000021a007819 */ /* 0x000fe20000010219 */
[----:B------:R-:W4:Y:S03]  /*0380*/  LDCU.64 UR4, c[0x4][0x10] ;  /* 0x01000200ff0477ac */ /* 0x000f260008000a00 */
[C---:B-1----:R-:W-:Y:S02]  /*0390*/  IADD3 R28, P0, PT, R16.reuse, UR38, RZ ;  /* 0x00000026101c7c10 */ /* 0x042fe4000ff1e0ff */
[C---:B--2---:R-:W-:Y:S02]  /*03a0*/  IADD3 R18, P1, PT, R16.reuse, UR40, RZ ;  /* 0x0000002810127c10 */ /* 0x044fe4000ff3e0ff */
[----:B---3--:R-:W-:Y:S02]  /*03b0*/  IADD3 R16, P2, PT, R16, UR42, RZ ;  /* 0x0000002a10107c10 */ /* 0x008fe4000ff5e0ff */
[----:B------:R-:W-:-:S02]  /*03c0*/  IADD3.X R29, PT, PT, R0, UR39, RZ, P0, !PT ;  /* 0x00000027001d7c10 */ /* 0x000fc400087fe4ff */
[C---:B------:R-:W-:Y:S02]  /*03d0*/  IADD3.X R19, PT, PT, R0.reuse, UR41, RZ, P1, !PT ;  /* 0x0000002900137c10 */ /* 0x040fe40008ffe4ff */
[----:B------:R-:W-:Y:S01]  /*03e0*/  IADD3.X R17, PT, PT, R0, UR43, RZ, P2, !PT ;  /* 0x0000002b00117c10 */ /* 0x000fe200097fe4ff */
[----:B------:R-:W2:Y:S04]  /*03f0*/  LDG.E R10, desc[UR36][R28.64] ;  /* 0x000000241c0a7981 */ /* 0x000ea8000c1e1900 */
[----:B------:R-:W2:Y:S04]  /*0400*/  LDG.E R11, desc[UR36][R18.64] ;  /* 0x00000024120b7981 */ /* 0x000ea8000c1e1900 */
[----:B------:R-:W3:Y:S01]  /*0410*/  LDG.E R0, desc[UR36][R16.64] ;  /* 0x0000002410007981 */ /* 0x000ee2000c1e1900 */
[----:B------:R-:W-:Y:S01]  /*0420*/  MOV R8, 0x0 ;  /* 0x0000000000087802 */ /* 0x000fe20000000f00 */
[----:B----4-:R-:W-:Y:S01]  /*0430*/  IMAD.U32 R4, RZ, RZ, UR4 ;  /* 0x00000004ff047e24 */ /* 0x010fe2000f8e00ff */
[----:B------:R-:W-:Y:S01]  /*0440*/  MOV R6, R24 ;  /* 0x0000001800067202 */ /* 0x000fe20000000f00 */
[----:B------:R1:W-:Y:S01]  /*0450*/  STL.64 [R1], R22 ;  /* 0x0000001601007387 */ /* 0x0003e20000100a00 */
[----:B------:R-:W-:-:S02]  /*0460*/  IMAD.U32 R5, RZ, RZ, UR5 ;  /* 0x00000005ff057e24 */ /* 0x000fc4000f8e00ff */
[----:B------:R-:W4:Y:S01]  /*0470*/  LDC.64 R8, c[0x4][R8] ;  /* 0x0100000008087b82 */ /* 0x000f220000000a00 */
[----:B------:R-:W-:Y:S01]  /*0480*/  IMAD.MOV.U32 R7, RZ, RZ, R2 ;  /* 0x000000ffff077224 */ /* 0x000fe200078e0002 */
[----:B--2---:R1:W-:Y:S04]  /*0490*/  STL.64 [R1+0x8], R10 ;  /* 0x0000080a01007387 */ /* 0x0043e80000100a00 */
[----:B---34-:R1:W-:Y:S02]  /*04a0*/  STL [R1+0x10], R0 ;  /* 0x0000100001007387 */ /* 0x0183e40000100800 */
[----:B------:R-:W-:-:S07]  /*04b0*/  LEPC R20, `(.L_x_1) ;  /* 0x000000001014794e */ /* 0x000fce0000000000 */
[----:B01----:R-:W-:Y:S05]  /*04c0*/  CALL.ABS.NOINC R8 ;  /* 0x0000000008007343 */ /* 0x003fea0003c00000 */
.L_x_1:
[----:B------:R-:W2:Y:S04]  /*04d0*/  LDG.E R8, desc[UR36][R28.64] ;  /* 0x000000241c087981 */ /* 0x000ea8000c1e1900 */
[----:B------:R-:W3:Y:S04]  /*04e0*/  LDG.E R9, desc[UR36][R18.64] ;  /* 0x0000002412097981 */ /* 0x000ee8000c1e1900 */
[----:B------:R-:W4:Y:S01]  /*04f0*/  LDG.E R16, desc[UR36][R16.64] ;  /* 0x0000002410107981 */ /* 0x000f22000c1e1900 */
[----:B--2---:R-:W-:Y:S02]  /*0500*/  IMAD.IADD R0, R22, 0x1, -R8 ;  /* 0x0000000116007824 */ /* 0x004fe400078e0a08 */
[----:B---3--:R-:W-:-:S02]  /*0510*/  IMAD.IADD R3, R23, 0x1, -R9 ;  /* 0x0000000117037824 */ /* 0x008fc400078e0a09 */
[----:B------:R-:W-:Y:S02]  /*0520*/  IMAD R0, R0, R0, RZ ;  /* 0x0000000000007224 */ /* 0x000fe400078e02ff */
[----:B----4-:R-:W-:Y:S02]  /*0530*/  IMAD R5, R16, R16, RZ ;  /* 0x0000001010057224 */ /* 0x010fe400078e02ff */
[----:B------:R-:W-:-:S05]  /*0540*/  IMAD R0, R3, R3, R0 ;  /* 0x0000000303007224 */ /* 0x000fca00078e0200 */
[----:B------:R-:W-:-:S13]  /*0550*/  ISETP.GT.U32.AND P0, PT, R0, R5, PT ;  /* 0x000000050000720c */ /* 0x000fda0003f04070 */
[----:B------:R-:W-:Y:S05]  /*0560*/  @!P0 BRA `(.L_x_2) ;  /* 0x0000000000188947 */ /* 0x000fea0003800000 */
[----:B------:R-:W-:-:S04]  /*0570*/  IADD3 R26, P0, PT, R26, 0x1, RZ ;  /* 0x000000011a1a7810 */ /* 0x000fc80007f1e0ff */
[----:B------:R-:W-:Y:S02]  /*0580*/  IADD3.X R25, PT, PT, RZ, R25, RZ, P0, !PT ;  /* 0x00000019ff197210 */ /* 0x000fe400007fe4ff */
[----:B------:R-:W-:-:S04]  /*0590*/  ISETP.NE.U32.AND P0, PT, R26, UR44, PT ;  /* 0x0000002c1a007c0c */ /* 0x000fc8000bf05070 */
[----:B------:R-:W-:-:S13]  /*05a0*/  ISETP.NE.AND.EX P0, PT, R25, UR45, PT, P0 ;  /* 0x0000002d19007c0c */ /* 0x000fda000bf05300 */
[----:B------:R-:W-:Y:S05]  /*05b0*/  @!P0 EXIT ;  /* 0x000000000000894d */ /* 0x000fea0003800000 */
[----:B------:R-:W-:Y:S05]  /*05c0*/  BRA `(.L_x_3) ;  /* 0xfffffffc00647947 */ /* 0x000fea000383ffff */
.L_x_2:
[----:B------:R-:W-:Y:S05]  /*05d0*/  BSYNC.RECONVERGENT B6 ;  /* 0x0000000000067941 */ /* 0x000fea0003800200 */
.L_x_0:
[----:B------:R-:W-:Y:S01]  /*05e0*/  MOV R0, 0x0 ;  /* 0x0000000000007802 */ /* 0x000fe20000000f00 */
[----:B------:R0:W-:Y:S01]  /*05f0*/  STL.64 [R1], R22 ;  /* 0x0000001601007387 */ /* 0x0001e20000100a00 */
[----:B------:R-:W1:Y:S01]  /*0600*/  LDCU.64 UR4, c[0x4][0x18] ;  /* 0x01000300ff0477ac */ /* 0x000e620008000a00 */
[----:B------:R-:W-:Y:S01]  /*0610*/  IMAD.MOV.U32 R6, RZ, RZ, R24 ;  /* 0x000000ffff067224 */ /* 0x000fe200078e0018 */
[----:B------:R0:W2:Y:S01]  /*0620*/  LDC.64 R10, c[0x4][R0] ;  /* 0x01000000000a7b82 */ /* 0x0000a20000000a00 */
[----:B------:R0:W-:Y:S01]  /*0630*/  STL.64 [R1+0x8], R8 ;  /* 0x0000080801007387 */ /* 0x0001e20000100a00 */
[----:B------:R-:W-:-:S03]  /*0640*/  MOV R7, R2 ;  /* 0x0000000200077202 */ /* 0x000fc60000000f00 */
[----:B------:R0:W-:Y:S01]  /*0650*/  STL [R1+0x10], R16 ;  /* 0x0000101001007387 */ /* 0x0001e20000100800 */
[----:B-1----:R-:W-:Y:S02]  /*0660*/  IMAD.U32 R4, RZ, RZ, UR4 ;  /* 0x00000004ff047e24 */ /* 0x002fe4000f8e00ff */
[----:B0-----:R-:W-:-:S07]  /*0670*/  IMAD.U32 R5, RZ, RZ, UR5 ;  /* 0x00000005ff057e24 */ /* 0x001fce000f8e00ff */
[----:B------:R-:W-:-:S07]  /*0680*/  LEPC R20, `(.L_x_4) ;  /* 0x000000001014794e */ /* 0x000fce0000000000 */
[----:B--2---:R-:W-:Y:S05]  /*0690*/  CALL.ABS.NOINC R10 ;  /* 0x000000000a007343 */ /* 0x004fea0003c00000 */
.L_x_4:
[----:B------:R-:W-:-:S05]  /*06a0*/  IMAD.MOV.U32 R3, RZ, RZ, 0x1 ;  /* 0x00000001ff037424 */ /* 0x000fca00078e00ff */
[----:B------:R-:W-:Y:S01]  /*06b0*/  STG.E desc[UR36][R30.64], R3 ;  /* 0x000000031e007986 */ /* 0x000fe2000c101924 */
[----:B------:R-:W-:Y:S05]  /*06c0*/  EXIT ;  /* 0x000000000000794d */ /* 0x000fea0003800000 */
.L_x_5:
[----:B------:R-:W-:-:S00]  /*06d0*/  BRA `(.L_x_5) ;  /* 0xfffffffc00fc7947 */ /* 0x000fc0000383ffff */
[----:B------:R-:W-:-:S00]  /*06e0*/  NOP ;  /* 0x0000000000007918 */ /* 0x000fc00000000000 */
        /* <DEDUP_REMOVED lines=9> */
.L_x_11:


//--------------------- .text._Z13sum_reduction9CUDAArrayIiES0_i --------------------------
	.section	.text._Z13sum_reduction9CUDAArrayIiES0_i,"ax",@progbits
	.align	128
        .global         _Z13sum_reduction9CUDAArrayIiES0_i
        .type           _Z13sum_reduction9CUDAArrayIiES0_i,@function
        .size           _Z13sum_reduction9CUDAArrayIiES0_i,(.L_x_12 - _Z13sum_reduction9CUDAArrayIiES0_i)
        .other          _Z13sum_reduction9CUDAArrayIiES0_i,@"STO_CUDA_ENTRY STV_DEFAULT"
_Z13sum_reduction9CUDAArrayIiES0_i:
.text._Z13sum_reduction9CUDAArrayIiES0_i:
[----:B------:R-:W0:Y:S01]  /*0000*/  LDC R1, c[0x0][0x37c] ;  /* 0x0000df00ff017b82 */ /* 0x000e220000000800 */
[----:B------:R-:W1:Y:S01]  /*0010*/  S2R R2, SR_CTAID.X ;  /* 0x0000000000027919 */ /* 0x000e620000002500 */
[----:B------:R-:W2:Y:S01]  /*0020*/  LDCU UR5, c[0x0][0x2fc] ;  /* 0x00005f80ff0577ac */ /* 0x000ea20008000800 */
[----:B0-----:R-:W-:Y:S01]  /*0030*/  VIADD R1, R1, 0xfffffff8 ;  /* 0xfffffff801017836 */ /* 0x001fe20000000000 */
[----:B------:R-:W0:Y:S01]  /*0040*/  S2R R3, SR_TID.X ;  /* 0x0000000000037919 */ /* 0x000e220000002100 */
[----:B------:R-:W3:Y:S01]  /*0050*/  LDCU UR6, c[0x0][0x360] ;  /* 0x00006c00ff0677ac */ /* 0x000ee20008000800 */
[----:B------:R-:W4:Y:S01]  /*0060*/  LDCU UR7, c[0x0][0x3b0] ;  /* 0x00007600ff0777ac */ /* 0x000f220008000800 */
[----:B------:R-:W5:Y:S01]  /*0070*/  LDCU UR4, c[0x0][0x2f8] ;  /* 0x00005f00ff0477ac */ /* 0x000f620008000800 */
[----:B------:R-:W0:Y:S01]  /*0080*/  LDCU.64 UR36, c[0x0][0x358] ;  /* 0x00006b00ff2477ac */ /* 0x000e220008000a00 */
[----:B---3--:R-:W-:Y:S01]  /*0090*/  IMAD.U32 R8, RZ, RZ, UR6 ;  /* 0x00000006ff087e24 */ /* 0x008fe2000f8e00ff */
[----:B-----5:R-:W-:Y:S01]  /*00a0*/  IADD3 R6, P1, PT, R1, UR4, RZ ;  /* 0x0000000401067c10 */ /* 0x020fe2000ff3e0ff */
[----:B-1----:R-:W-:-:S03]  /*00b0*/  IMAD R4, R2, UR6, RZ ;  /* 0x0000000602047c24 */ /* 0x002fc6000f8e02ff */
[----:B--2---:R-:W-:Y:S01]  /*00c0*/  IADD3.X R7, PT, PT, RZ, UR5, RZ, P1, !PT ;  /* 0x00000005ff077c10 */ /* 0x004fe20008ffe4ff */
[----:B0-----:R-:W-:-:S05]  /*00d0*/  IMAD.IADD R0, R4, 0x1, R3 ;  /* 0x0000000104007824 */ /* 0x001fca00078e0203 */
[----:B----4-:R-:W-:-:S13]  /*00e0*/  ISETP.GE.AND P0, PT, R0, UR7, PT ;  /* 0x0000000700007c0c */ /* 0x010fda000bf06270 */
[----:B------:R-:W-:Y:S05]  /*00f0*/  @!P0 BRA `(.L_x_6) ;  /* 0x0000000000248947 */ /* 0x000fea0003800000 */
[----:B------:R-:W-:Y:S01]  /*0100*/  MOV R2, 0x0 ;  /* 0x0000000000027802 */ /* 0x000fe20000000f00 */
[----:B------:R0:W-:Y:S01]  /*0110*/  STL [R1], R0 ;  /* 0x0000000001007387 */ /* 0x0001e20000100800 */
[----:B------:R-:W1:Y:S04]  /*0120*/  LDCU.64 UR4, c[0x4][0x8] ;  /* 0x01000100ff0477ac */ /* 0x000e680008000a00 */
[----:B------:R-:W2:Y:S01]  /*0130*/  LDC.64 R2, c[0x4][R2] ;  /* 0x0100000002027b82 */ /* 0x000ea20000000a00 */
[----:B-1----:R-:W-:Y:S01]  /*0140*/  IMAD.U32 R4, RZ, RZ, UR4 ;  /* 0x00000004ff047e24 */ /* 0x002fe2000f8e00ff */
[----:B0-----:R-:W-:-:S07]  /*0150*/  MOV R5, UR5 ;  /* 0x0000000500057c02 */ /* 0x001fce0008000f00 */
[----:B------:R-:W-:-:S07]  /*0160*/  LEPC R20, `(.L_x_7) ;  /* 0x000000001014794e */ /* 0x000fce0000000000 */
[----:B--2---:R-:W-:Y:S05]  /*0170*/  CALL.ABS.NOINC R2 ;  /* 0x0000000002007343 */ /* 0x004fea0003c00000 */
.L_x_7:
[----:B------:R-:W-:Y:S05]  /*0180*/  EXIT ;  /* 0x000000000000794d */ /* 0x000fea0003800000 */
.L_x_6:
[----:B------:R-:W0:Y:S01]  /*0190*/  LDC.64 R6, c[0x0][0x380] ;  /* 0x0000e000ff067b82 */ /* 0x000e220000000a00 */
[----:B------:R-:W-:-:S04]  /*01a0*/  IMAD.IADD R5, R4, 0x1, R0 ;  /* 0x0000000104057824 */ /* 0x000fc800078e0200 */
[----:B------:R-:W-:Y:S02]  /*01b0*/  IMAD.IADD R9, R8, 0x1, R5 ;  /* 0x0000000108097824 */ /* 0x000fe400078e0205 */
[----:B0-----:R-:W-:-:S04]  /*01c0*/  IMAD.WIDE R4, R5, 0x4, R6 ;  /* 0x0000000405047825 */ /* 0x001fc800078e0206 */
[----:B------:R-:W-:Y:S02]  /*01d0*/  IMAD.WIDE.U32 R6, R9, 0x4, R6 ;  /* 0x0000000409067825 */ /* 0x000fe400078e0006 */
[----:B------:R-:W2:Y:S04]  /*01e0*/  LDG.E R4, desc[UR36][R4.64] ;  /* 0x0000002404047981 */ /* 0x000ea8000c1e1900 */
[----:B------:R-:W2:Y:S01]  /*01f0*/  LDG.E R7, desc[UR36][R6.64] ;  /* 0x0000002406077981 */ /* 0x000ea2000c1e1900 */
[----:B------:R-:W0:Y:S01]  /*0200*/  S2UR UR5, SR_CgaCtaId ;  /* 0x00000000000579c3 */ /* 0x000e220000008800 */
[----:B------:R-:W-:Y:S01]  /*0210*/  UMOV UR4, 0x400 ;  /* 0x0000040000047882 */ /* 0x000fe20000000000 */
[----:B------:R-:W-:Y:S02]  /*0220*/  ISETP.GE.U32.AND P1, PT, R8, 0x42, PT ;  /* 0x000000420800780c */ /* 0x000fe40003f26070 */
[----:B------:R-:W-:Y:S01]  /*0230*/  ISETP.GT.U32.AND P0, PT, R3, 0x1f, PT ;  /* 0x0000001f0300780c */ /* 0x000fe20003f04070 */
[----:B0-----:R-:W-:-:S06]  /*0240*/  ULEA UR4, UR5, UR4, 0x18 ;  /* 0x0000000405047291 */ /* 0x001fcc000f8ec0ff */
[----:B------:R-:W-:Y:S01]  /*0250*/  LEA R0, R3, UR4, 0x2 ;  /* 0x0000000403007c11 */ /* 0x000fe2000f8e10ff */
[----:B------:R-:W-:Y:S05]  /*0260*/  WARPSYNC.ALL ;  /* 0x0000000000007948 */ /* 0x000fea0003800000 */
[----:B--2---:R-:W-:-:S05]  /*0270*/  IADD3 R9, PT, PT, R4, R7, RZ ;  /* 0x0000000704097210 */ /* 0x004fca0007ffe0ff */
[----:B------:R0:W-:Y:S01]  /*0280*/  STS [R0], R9 ;  /* 0x0000000900007388 */ /* 0x0001e20000000800 */
[----:B------:R-:W-:Y:S06]  /*0290*/  BAR.SYNC.DEFER_BLOCKING 0x0 ;  /* 0x0000000000007b1d */ /* 0x000fec0000010000 */
[----:B------:R-:W-:Y:S05]  /*02a0*/  @!P1 BRA `(.L_x_8) ;  /* 0x00000000002c9947 */ /* 0x000fea0003800000 */
.L_x_9:
[----:B------:R-:W-:-:S04]  /*02b0*/  SHF.R.U32.HI R6, RZ, 0x1, R8 ;  /* 0x00000001ff067819 */ /* 0x000fc80000011608 */
[----:B------:R-:W-:-:S13]  /*02c0*/  ISETP.GE.U32.AND P1, PT, R3, R6, PT ;  /* 0x000000060300720c */ /* 0x000fda0003f26070 */
[----:B------:R-:W-:Y:S01]  /*02d0*/  @!P1 IMAD R4, R6, 0x4, R0 ;  /* 0x0000000406049824 */ /* 0x000fe200078e0200 */
[----:B------:R-:W-:Y:S05]  /*02e0*/  @!P1 LDS R5, [R0] ;  /* 0x0000000000059984 */ /* 0x000fea0000000800 */
[----:B------:R-:W1:Y:S02]  /*02f0*/  @!P1 LDS R4, [R4] ;  /* 0x0000000004049984 */ /* 0x000e640000000800 */
[----:B-1----:R-:W-:-:S05]  /*0300*/  @!P1 IMAD.IADD R5, R4, 0x1, R5 ;  /* 0x0000000104059824 */ /* 0x002fca00078e0205 */
[----:B------:R1:W-:Y:S01]  /*0310*/  @!P1 STS [R0], R5 ;  /* 0x0000000500009388 */ /* 0x0003e20000000800 */
[----:B------:R-:W-:Y:S01]  /*0320*/  BAR.SYNC.DEFER_BLOCKING 0x0 ;  /* 0x0000000000007b1d */ /* 0x000fe20000010000 */
[----:B------:R-:W-:Y:S02]  /*0330*/  ISETP.GT.U32.AND P1, PT, R8, 0x83, PT ;  /* 0x000000830800780c */ /* 0x000fe40003f24070 */
[----:B------:R-:W-:-:S11]  /*0340*/  MOV R8, R6 ;  /* 0x0000000600087202 */ /* 0x000fd60000000f00 */
[----:B-1----:R-:W-:Y:S05]  /*0350*/  @P1 BRA `(.L_x_9) ;  /* 0xfffffffc00d41947 */ /* 0x002fea000383ffff */
.L_x_8:
[----:B------:R-:W-:Y:S05]  /*0360*/  @P0 EXIT ;  /* 0x000000000000094d */ /* 0x000fea0003800000 */
[----:B------:R-:W-:Y:S01]  /*0370*/  LDS R4, [R0+0x80] ;  /* 0x0000800000047984 */ /* 0x000fe20000000800 */
[----:B------:R-:W-:-:S03]  /*0380*/  ISETP.NE.AND P0, PT, R3, RZ, PT ;  /* 0x000000ff0300720c */ /* 0x000fc60003f05270 */
[----:B------:R-:W1:Y:S02]  /*0390*/  LDS R5, [R0] ;  /* 0x0000000000057984 */ /* 0x000e640000000800 */
[----:B-1----:R-:W-:-:S05]  /*03a0*/  IMAD.IADD R5, R4, 0x1, R5 ;  /* 0x0000000104057824 */ /* 0x002fca00078e0205 */
[----:B------:R-:W-:Y:S01]  /*03b0*/  STS [R0], R5 ;  /* 0x0000000500007388 */ /* 0x000fe20000000800 */
[----:B------:R-:W-:-:S03]  /*03c0*/  NOP ;  /* 0x0000000000007918 */ /* 0x000fc60000000000 */
[----:B------:R-:W-:Y:S04]  /*03d0*/  LDS R4, [R0+0x40] ;  /* 0x0000400000047984 */ /* 0x000fe80000000800 */
[----:B------:R-:W1:Y:S02]  /*03e0*/  LDS R7, [R0] ;  /* 0x0000000000077984 */ /* 0x000e640000000800 */
[----:B-1----:R-:W-:-:S05]  /*03f0*/  IADD3 R7, PT, PT, R4, R7, RZ ;  /* 0x0000000704077210 */ /* 0x002fca0007ffe0ff */
[----:B------:R-:W-:Y:S01]  /*0400*/  STS [R0], R7 ;  /* 0x0000000700007388 */ /* 0x000fe20000000800 */
[----:B------:R-:W-:-:S03]  /*0410*/  NOP ;  /* 0x0000000000007918 */ /* 0x000fc60000000000 */
[----:B------:R-:W-:Y:S04]  /*0420*/  LDS R4, [R0+0x20] ;  /* 0x0000200000047984 */ /* 0x000fe80000000800 */
[----:B0-----:R-:W0:Y:S02]  /*0430*/  LDS R9, [R0] ;  /* 0x0000000000097984 */ /* 0x001e240000000800 */
[----:B0-----:R-:W-:-:S05]  /*0440*/  IMAD.IADD R9, R4, 0x1, R9 ;  /* 0x0000000104097824 */ /* 0x001fca00078e0209 */
[----:B------:R-:W-:Y:S01]  /*0450*/  STS [R0], R9 ;  /* 0x0000000900007388 */ /* 0x000fe20000000800 */
[----:B------:R-:W-:-:S03]  /*0460*/  NOP ;  /* 0x0000000000007918 */ /* 0x000fc60000000000 */
[----:B------:R-:W-:Y:S04]  /*0470*/  LDS R4, [R0+0x10] ;  /* 0x0000100000047984 */ /* 0x000fe80000000800 */
[----:B------:R-:W0:Y:S02]  /*0480*/  LDS R5, [R0] ;  /* 0x0000000000057984 */ /* 0x000e240000000800 */
[----:B0-----:R-:W-:-:S05]  /*0490*/  IADD3 R5, PT, PT, R4, R5, RZ ;  /* 0x0000000504057210 */ /* 0x001fca0007ffe0ff */
[----:B------:R-:W-:Y:S01]  /*04a0*/  STS [R0], R5 ;  /* 0x0000000500007388 */ /* 0x000fe20000000800 */
[----:B------:R-:W-:-:S03]  /*04b0*/  NOP ;  /* 0x0000000000007918 */ /* 0x000fc60000000000 */
[----:B------:R-:W-:Y:S04]  /*04c0*/  LDS R4, [R0+0x8] ;  /* 0x0000080000047984 */ /* 0x000fe80000000800 */
[----:B------:R-:W0:Y:S02]  /*04d0*/  LDS R7, [R0] ;  /* 0x0000000000077984 */ /* 0x000e240000000800 */
[----:B0-----:R-:W-:-:S05]  /*04e0*/  IMAD.IADD R7, R4, 0x1, R7 ;  /* 0x0000000104077824 */ /* 0x001fca00078e0207 */
[----:B------:R-:W-:Y:S01]  /*04f0*/  STS [R0], R7 ;  /* 0x0000000700007388 */ /* 0x000fe20000000800 */
[----:B------:R-:W-:-:S03]  /*0500*/  NOP ;  /* 0x0000000000007918 */ /* 0x000fc60000000000 */
[----:B------:R-:W-:Y:S04]  /*0510*/  LDS R4, [R0+0x4] ;  /* 0x0000040000047984 */ /* 0x000fe80000000800 */
[----:B------:R-:W0:Y:S02]  /*0520*/  LDS R9, [R0] ;  /* 0x0000000000097984 */ /* 0x000e240000000800 */
[----:B0-----:R-:W-:-:S05]  /*0530*/  IADD3 R9, PT, PT, R4, R9, RZ ;  /* 0x0000000904097210 */ /* 0x001fca0007ffe0ff */
[----:B------:R0:W-:Y:S01]  /*0540*/  STS [R0], R9 ;  /* 0x0000000900007388 */ /* 0x0001e20000000800 */
[----:B------:R-:W-:Y:S05]  /*0550*/  @P0 EXIT ;  /* 0x000000000000094d */ /* 0x000fea0003800000 */
[----:B------:R-:W1:Y:S01]  /*0560*/  S2UR UR5, SR_CgaCtaId ;  /* 0x00000000000579c3 */ /* 0x000e620000008800 */
[----:B------:R-:W-:-:S07]  /*0570*/  UMOV UR4, 0x400 ;  /* 0x0000040000047882 */ /* 0x000fce0000000000 */
[----:B------:R-:W2:Y:S01]  /*0580*/  LDC.64 R4, c[0x0][0x398] ;  /* 0x0000e600ff047b82 */ /* 0x000ea20000000a00 */
[----:B-1----:R-:W-:Y:S01]  /*0590*/  ULEA UR4, UR5, UR4, 0x18 ;  /* 0x0000000405047291 */ /* 0x002fe2000f8ec0ff */
[----:B--2---:R-:W-:-:S08]  /*05a0*/  IMAD.WIDE.U32 R2, R2, 0x4, R4 ;  /* 0x0000000402027825 */ /* 0x004fd000078e0004 */
[----:B------:R-:W1:Y:S04]  /*05b0*/  LDS R7, [UR4] ;  /* 0x00000004ff077984 */ /* 0x000e680008000800 */
[----:B-1----:R-:W-:Y:S01]  /*05c0*/  STG.E desc[UR36][R2.64], R7 ;  /* 0x0000000702007986 */ /* 0x002fe2000c101924 */
[----:B------:R-:W-:Y:S05]  /*05d0*/  EXIT ;  /* 0x000000000000794d */ /* 0x000fea0003800000 */
.L_x_10:
        /* <DEDUP_REMOVED lines=10> */
.L_x_12:


//--------------------- .nv.global.init           --------------------------
	.section	.nv.global.init,"aw",@progbits
.nv.global.init:
	.type		$str,@object
	.size		$str,($str$1 - $str)
$str:
        /*0000*/ 	.byte	0x73, 0x74, 0x6f, 0x70, 0x70, 0x65, 0x64, 0x20, 0x74, 0x68, 0x72, 0x65, 0x61, 0x64, 0x20, 0x25
        /*0010*/ 	.byte	0x64, 0x0a, 0x00
	.type		$str$1,@object
	.size		$str$1,($str$2 - $str$1)
$str$1:
        /*0013*/ 	.byte	0x58, 0x3a, 0x20, 0x25, 0x64, 0x2c, 0x20, 0x59, 0x3a, 0x20, 0x25, 0x64, 0x2c, 0x20, 0x6f, 0x72
        /*0023*/ 	.byte	0x69, 0x67, 0x69, 0x6e, 0x58, 0x3a, 0x20, 0x25, 0x64, 0x2c, 0x20, 0x6f, 0x72, 0x69, 0x67, 0x69
        /*0033*/ 	.byte	0x6e, 0x59, 0x3a, 0x20, 0x25, 0x64, 0x2c, 0x20, 0x72, 0x61, 0x64, 0x69, 0x69, 0x3a, 0x20, 0x25
        /*0043*/ 	.byte	0x64, 0x0a, 0x00
	.type		$str$2,@object
	.size		$str$2,(.L_2 - $str$2)
$str$2:
        /*0046*/ 	.byte	0x49, 0x4e, 0x54, 0x45, 0x52, 0x53, 0x45, 0x43, 0x54, 0x3a, 0x20, 0x58, 0x3a, 0x20, 0x25, 0x64
        /*0056*/ 	.byte	0x2c, 0x20, 0x59, 0x3a, 0x20, 0x25, 0x64, 0x2c, 0x20, 0x6f, 0x72, 0x69, 0x67, 0x69, 0x6e, 0x58
        /*0066*/ 	.byte	0x3a, 0x20, 0x25, 0x64, 0x2c, 0x20, 0x6f, 0x72, 0x69, 0x67, 0x69, 0x6e, 0x59, 0x3a, 0x20, 0x25
        /*0076*/ 	.byte	0x64, 0x2c, 0x20, 0x72, 0x61, 0x64, 0x69, 0x69, 0x3a, 0x20, 0x25, 0x64, 0x0a, 0x00
.L_2:


//--------------------- .nv.shared.reserved.0     --------------------------
	.section	.nv.shared.reserved.0,"aw",@nobits
	.weak		__nv_reservedSMEM_offset_0_alias
	.size		__nv_reservedSMEM_offset_0_alias, 0, 64
	.other		__nv_reservedSMEM_offset_0_alias,@"STO_CUDA_RESERVED_SHARED STV_DEFAULT"
__nv_reservedSMEM_offset_0_alias:
	.zero		0
	.zero		64


//--------------------- .nv.shared._Z13sum_reduction9CUDAArrayIiES0_i --------------------------
	.section	.nv.shared._Z13sum_reduction9CUDAArrayIiES0_i,"aw",@nobits
	.sectionflags	@""
	.align	4
.nv.shared._Z13sum_reduction9CUDAArrayIiES0_i:
	.zero		5120


//--------------------- .nv.constant0._Z17calculateCoverage9CUDAArrayIiES0_S0_S0_S0_iiS0_ --------------------------
	.section	.nv.constant0._Z17calculateCoverage9CUDAArrayIiES0_S0_S0_S0_iiS0_,"a",@progbits
	.sectionflags	@""
	.align	4
.nv.constant0._Z17calculateCoverage9CUDAArrayIiES0_S0_S0_S0_iiS0_:
	.zero		1048


//--------------------- .nv.constant0._Z13sum_reduction9CUDAArrayIiES0_i --------------------------
	.section	.nv.constant0._Z13sum_reduction9CUDAArrayIiES0_i,"a",@progbits
	.sectionflags	@""
	.align	4
.nv.constant0._Z13sum_reduction9CUDAArrayIiES0_i:
	.zero		948


//--------------------- SYMBOLS --------------------------

	.type		.nv.reservedSmem.offset0,@object
	.size		.nv.reservedSmem.offset0,0x4
	.type		.nv.reservedSmem.cap,@object
	.size		.nv.reservedSmem.cap,0x4
	.type		vprintf,@function
